//
// Generated by NVIDIA NVVM Compiler
//
// Compiler Build ID: CL-36424714
// Cuda compilation tools, release 13.0, V13.0.88
// Based on NVVM 20.0.0
//

.version 9.0
.target sm_100
.address_size 64

	// .globl	_Z7vAddGPUPKfS0_Pfi

.visible .entry _Z7vAddGPUPKfS0_Pfi(
	.param .u64 .ptr .align 1 _Z7vAddGPUPKfS0_Pfi_param_0,
	.param .u64 .ptr .align 1 _Z7vAddGPUPKfS0_Pfi_param_1,
	.param .u64 .ptr .align 1 _Z7vAddGPUPKfS0_Pfi_param_2,
	.param .u32 _Z7vAddGPUPKfS0_Pfi_param_3
)
{
	.reg .pred 	%p<2>;
	.reg .b32 	%r<6>;
	.reg .b32 	%f<4>;
	.reg .b64 	%rd<11>;

	ld.param.u64 	%rd1, [_Z7vAddGPUPKfS0_Pfi_param_0];
	ld.param.u64 	%rd2, [_Z7vAddGPUPKfS0_Pfi_param_1];
	ld.param.u64 	%rd3, [_Z7vAddGPUPKfS0_Pfi_param_2];
	ld.param.u32 	%r2, [_Z7vAddGPUPKfS0_Pfi_param_3];
	mov.u32 	%r3, %tid.x;
	mov.u32 	%r4, %ctaid.x;
	mov.u32 	%r5, %ntid.x;
	mad.lo.s32 	%r1, %r4, %r5, %r3;
	setp.ge.s32 	%p1, %r1, %r2;
	@%p1 bra 	$L__BB0_2;
	cvta.to.global.u64 	%rd4, %rd1;
	cvta.to.global.u64 	%rd5, %rd2;
	cvta.to.global.u64 	%rd6, %rd3;
	mul.wide.s32 	%rd7, %r1, 4;
	add.s64 	%rd8, %rd4, %rd7;
	ld.global.f32 	%f1, [%rd8];
	add.s64 	%rd9, %rd5, %rd7;
	ld.global.f32 	%f2, [%rd9];
	add.f32 	%f3, %f1, %f2;
	add.s64 	%rd10, %rd6, %rd7;
	st.global.f32 	[%rd10], %f3;
$L__BB0_2:
	ret;

}


// ===== COMPILED SASS (sm_100) =====

	.target	sm_100

	.elftype	@"ET_EXEC"


//--------------------- .note.nv.tkinfo           --------------------------
	.section	.note.nv.tkinfo,"",@"SHT_NOTE"
	.sectionflags	@"SHF_NOTE_NV_TKINFO"
	.tkinfo
        /*0018*/ 	.word	0x00000002
        /*0030*/ 	.string	""
        /*0030*/ 	.string	"ptxas"
        /*0030*/ 	.string	"Cuda compilation tools, release 13.0, V13.0.88"
        /*0030*/ 	.string	"Build cuda_13.0.r13.0/compiler.36424714_0"
        /*0030*/ 	.string	"-arch sm_100 -m 64 "



//--------------------- .note.nv.cuinfo           --------------------------
	.section	.note.nv.cuinfo,"",@"SHT_NOTE"
	.sectionflags	@"SHF_NOTE_NV_CUINFO"
        /*0018*/ 	.short	0x0002
        /*001a*/ 	.short	0x0064
        /*001c*/ 	.short	0x0082
	.zero		2


//--------------------- .nv.info                  --------------------------
	.section	.nv.info,"",@"SHT_CUDA_INFO"
	.align	4


	//----- nvinfo : EIATTR_REGCOUNT
	.align		4
        /*0000*/ 	.byte	0x04, 0x2f
        /*0002*/ 	.short	(.L_1 - .L_0)
	.align		4
.L_0:
        /*0004*/ 	.word	index@(_Z7vAddGPUPKfS0_Pfi)
        /*0008*/ 	.word	0x0000000c


	//----- nvinfo : EIATTR_FRAME_SIZE
	.align		4
.L_1:
        /*000c*/ 	.byte	0x04, 0x11
        /*000e*/ 	.short	(.L_3 - .L_2)
	.align		4
.L_2:
        /*0010*/ 	.word	index@(_Z7vAddGPUPKfS0_Pfi)
        /*0014*/ 	.word	0x00000000


	//----- nvinfo : EIATTR_MIN_STACK_SIZE
	.align		4
.L_3:
        /*0018*/ 	.byte	0x04, 0x12
        /*001a*/ 	.short	(.L_5 - .L_4)
	.align		4
.L_4:
        /*001c*/ 	.word	index@(_Z7vAddGPUPKfS0_Pfi)
        /*0020*/ 	.word	0x00000000
.L_5:


//--------------------- .nv.compat                --------------------------
	.section	.nv.compat,"",@"SHT_CUDA_COMPAT_INFO"
	.align	4
        /*0000*/ 	.byte	0x02, 0x09, 0x00, 0x00, 0x02, 0x02, 0x01, 0x00, 0x02, 0x05, 0x05, 0x00, 0x03, 0x07, 0x01, 0x01
        /*0010*/ 	.byte	0x02, 0x03, 0x00, 0x00, 0x02, 0x06, 0x01, 0x00, 0x04, 0x0b, 0x08, 0x00, 0x09, 0x00, 0x00, 0x00
        /*0020*/ 	.byte	0x00, 0x00, 0x00, 0x00


//--------------------- .nv.info._Z7vAddGPUPKfS0_Pfi --------------------------
	.section	.nv.info._Z7vAddGPUPKfS0_Pfi,"",@"SHT_CUDA_INFO"
	.sectionflags	@""
	.align	4


	//----- nvinfo : EIATTR_CUDA_API_VERSION
	.align		4
        /*0000*/ 	.byte	0x04, 0x37
        /*0002*/ 	.short	(.L_7 - .L_6)
.L_6:
        /*0004*/ 	.word	0x00000082


	//----- nvinfo : EIATTR_KPARAM_INFO
	.align		4
.L_7:
        /*0008*/ 	.byte	0x04, 0x17
        /*000a*/ 	.short	(.L_9 - .L_8)
.L_8:
        /*000c*/ 	.word	0x00000000
        /*0010*/ 	.short	0x0003
        /*0012*/ 	.short	0x0018
        /*0014*/ 	.byte	0x00, 0xf0, 0x11, 0x00


	//----- nvinfo : EIATTR_KPARAM_INFO
	.align		4
.L_9:
        /*0018*/ 	.byte	0x04, 0x17
        /*001a*/ 	.short	(.L_11 - .L_10)
.L_10:
        /*001c*/ 	.word	0x00000000
        /*0020*/ 	.short	0x0002
        /*0022*/ 	.short	0x0010
        /*0024*/ 	.byte	0x00, 0xf5, 0x21, 0x00


	//----- nvinfo : EIATTR_KPARAM_INFO
	.align		4
.L_11:
        /*0028*/ 	.byte	0x04, 0x17
        /*002a*/ 	.short	(.L_13 - .L_12)
.L_12:
        /*002c*/ 	.word	0x00000000
        /*0030*/ 	.short	0x0001
        /*0032*/ 	.short	0x0008
        /*0034*/ 	.byte	0x00, 0xf5, 0x21, 0x00


	//----- nvinfo : EIATTR_KPARAM_INFO
	.align		4
.L_13:
        /*0038*/ 	.byte	0x04, 0x17
        /*003a*/ 	.short	(.L_15 - .L_14)
.L_14:
        /*003c*/ 	.word	0x00000000
        /*0040*/ 	.short	0x0000
        /*0042*/ 	.short	0x0000
        /*0044*/ 	.byte	0x00, 0xf5, 0x21, 0x00


	//----- nvinfo : EIATTR_SPARSE_MMA_MASK
	.align		4
.L_15:
        /*0048*/ 	.byte	0x03, 0x50
        /*004a*/ 	.short	0x0000


	//----- nvinfo : EIATTR_MAXREG_COUNT
	.align		4
        /*004c*/ 	.byte	0x03, 0x1b
        /*004e*/ 	.short	0x00ff


	//----- nvinfo : EIATTR_MERCURY_ISA_VERSION
	.align		4
        /*0050*/ 	.byte	0x03, 0x5f
        /*0052*/ 	.short	0x0101


	//----- nvinfo : EIATTR_VRC_CTA_INIT_COUNT
	.align		4
        /*0054*/ 	.byte	0x02, 0x4a
	.zero		1
	.zero		1


	//----- nvinfo : EIATTR_EXIT_INSTR_OFFSETS
	.align		4
        /*0058*/ 	.byte	0x04, 0x1c
        /*005a*/ 	.short	(.L_17 - .L_16)


	//   ....[0]....
.L_16:
        /*005c*/ 	.word	0x00000070


	//   ....[1]....
        /*0060*/ 	.word	0x00000130


	//----- nvinfo : EIATTR_CBANK_PARAM_SIZE
	.align		4
.L_17:
        /*0064*/ 	.byte	0x03, 0x19
        /*0066*/ 	.short	0x001c


	//----- nvinfo : EIATTR_PARAM_CBANK
	.align		4
        /*0068*/ 	.byte	0x04, 0x0a
        /*006a*/ 	.short	(.L_19 - .L_18)
	.align		4
.L_18:
        /*006c*/ 	.word	index@(.nv.constant0._Z7vAddGPUPKfS0_Pfi)
        /*0070*/ 	.short	0x0380
        /*0072*/ 	.short	0x001c


	//----- nvinfo : EIATTR_SW_WAR
	.align		4
.L_19:
        /*0074*/ 	.byte	0x04, 0x36
        /*0076*/ 	.short	(.L_21 - .L_20)
.L_20:
        /*0078*/ 	.word	0x00000008
.L_21:


//--------------------- .nv.callgraph             --------------------------
	.section	.nv.callgraph,"",@"SHT_CUDA_CALLGRAPH"
	.align	4
	.sectionentsize	8
	.align		4
        /*0000*/ 	.word	0x00000000
	.align		4
        /*0004*/ 	.word	0xffffffff
	.align		4
        /*0008*/ 	.word	0x00000000
	.align		4
        /*000c*/ 	.word	0xfffffffe
	.align		4
        /*0010*/ 	.word	0x00000000
	.align		4
        /*0014*/ 	.word	0xfffffffd
	.align		4
        /*0018*/ 	.word	0x00000000
	.align		4
        /*001c*/ 	.word	0xfffffffc


//--------------------- .text._Z7vAddGPUPKfS0_Pfi --------------------------
	.section	.text._Z7vAddGPUPKfS0_Pfi,"ax",@progbits
	.align	128
        .global         _Z7vAddGPUPKfS0_Pfi
        .type           _Z7vAddGPUPKfS0_Pfi,@function
        .size           _Z7vAddGPUPKfS0_Pfi,(.L_x_1 - _Z7vAddGPUPKfS0_Pfi)
        .other          _Z7vAddGPUPKfS0_Pfi,@"STO_CUDA_ENTRY STV_DEFAULT"
_Z7vAddGPUPKfS0_Pfi:
.text._Z7vAddGPUPKfS0_Pfi:
[----:B------:R-:W-:Y:S01]  /*0000*/  LDC R1, c[0x0][0x37c] ;  /* 0x0000df00ff017b82 */ /* 0x000fe20000000800 */
[----:B------:R-:W0:Y:S07]  /*0010*/  S2R R9, SR_TID.X ;  /* 0x0000000000097919 */ /* 0x000e2e0000002100 */
[----:B------:R-:W0:Y:S01]  /*0020*/  S2UR UR4, SR_CTAID.X ;  /* 0x00000000000479c3 */ /* 0x000e220000002500 */
[----:B------:R-:W1:Y:S07]  /*0030*/  LDCU UR5, c[0x0][0x398] ;  /* 0x00007300ff0577ac */ /* 0x000e6e0008000800 */
[----:B------:R-:W0:Y:S02]  /*0040*/  LDC R0, c[0x0][0x360] ;  /* 0x0000d800ff007b82 */ /* 0x000e240000000800 */
[----:B0-----:R-:W-:-:S05]  /*0050*/  IMAD R9, R0, UR4, R9 ;  /* 0x0000000400097c24 */ /* 0x001fca000f8e0209 */
[----:B-1----:R-:W-:-:S13]  /*0060*/  ISETP.GE.AND P0, PT, R9, UR5, PT ;  /* 0x0000000509007c0c */ /* 0x002fda000bf06270 */
[----:B------:R-:W-:Y:S05]  /*0070*/  @P0 EXIT ;  /* 0x000000000000094d */ /* 0x000fea0003800000 */
[----:B------:R-:W0:Y:S01]  /*0080*/  LDC.64 R2, c[0x0][0x380] ;  /* 0x0000e000ff027b82 */ /* 0x000e220000000a00 */
[----:B------:R-:W1:Y:S07]  /*0090*/  LDCU.64 UR4, c[0x0][0x358] ;  /* 0x00006b00ff0477ac */ /* 0x000e6e0008000a00 */
[----:B------:R-:W2:Y:S08]  /*00a0*/  LDC.64 R4, c[0x0][0x388] ;  /* 0x0000e200ff047b82 */ /* 0x000eb00000000a00 */
[----:B------:R-:W3:Y:S01]  /*00b0*/  LDC.64 R6, c[0x0][0x390] ;  /* 0x0000e400ff067b82 */ /* 0x000ee20000000a00 */
[----:B0-----:R-:W-:-:S06]  /*00c0*/  IMAD.WIDE R2, R9, 0x4, R2 ;  /* 0x0000000409027825 */ /* 0x001fcc00078e0202 */
[----:B-1----:R-:W4:Y:S01]  /*00d0*/  LDG.E R2, desc[UR4][R2.64] ;  /* 0x0000000402027981 */ /* 0x002f22000c1e1900 */
[----:B--2---:R-:W-:-:S06]  /*00e0*/  IMAD.WIDE R4, R9, 0x4, R4 ;  /* 0x0000000409047825 */ /* 0x004fcc00078e0204 */
[----:B------:R-:W4:Y:S01]  /*00f0*/  LDG.E R5, desc[UR4][R4.64] ;  /* 0x0000000404057981 */ /* 0x000f22000c1e1900 */
[----:B---3--:R-:W-:-:S04]  /*0100*/  IMAD.WIDE R6, R9, 0x4, R6 ;  /* 0x0000000409067825 */ /* 0x008fc800078e0206 */
[----:B----4-:R-:W-:-:S05]  /*0110*/  FADD R9, R2, R5 ;  /* 0x0000000502097221 */ /* 0x010fca0000000000 */
[----:B------:R-:W-:Y:S01]  /*0120*/  STG.E desc[UR4][R6.64], R9 ;  /* 0x0000000906007986 */ /* 0x000fe2000c101904 */
[----:B------:R-:W-:Y:S05]  /*0130*/  EXIT ;  /* 0x000000000000794d */ /* 0x000fea0003800000 */
.L_x_0:
[----:B------:R-:W-:-:S00]  /*0140*/  BRA `(.L_x_0) ;  /* 0xfffffffc00fc7947 */ /* 0x000fc0000383ffff */
[----:B------:R-:W-:-:S00]  /*0150*/  NOP ;  /* 0x0000000000007918 */ /* 0x000fc00000000000 */
        /* <DEDUP_REMOVED lines=10> */
.L_x_1:


//--------------------- .nv.shared.reserved.0     --------------------------
	.section	.nv.shared.reserved.0,"aw",@nobits
	.weak		__nv_reservedSMEM_offset_0_alias
	.size		__nv_reservedSMEM_offset_0_alias, 0, 64
	.other		__nv_reservedSMEM_offset_0_alias,@"STO_CUDA_RESERVED_SHARED STV_DEFAULT"
__nv_reservedSMEM_offset_0_alias:
	.zero		0
	.zero		64


//--------------------- .nv.constant0._Z7vAddGPUPKfS0_Pfi --------------------------
	.section	.nv.constant0._Z7vAddGPUPKfS0_Pfi,"a",@progbits
	.sectionflags	@""
	.align	4
.nv.constant0._Z7vAddGPUPKfS0_Pfi:
	.zero		924


//--------------------- SYMBOLS --------------------------

	.type		.nv.reservedSmem.offset0,@object
	.size		.nv.reservedSmem.offset0,0x4
